	.headerflags	@"EF_CUDA_TEXMODE_UNIFIED EF_CUDA_64BIT_ADDRESS EF_CUDA_ACCELERATORS EF_CUDA_SM90 EF_CUDA_VIRTUAL_SM(EF_CUDA_SM90)"
	.elftype	@"ET_EXEC"


//--------------------- .nv.info                  --------------------------
	.section	.nv.info,"",@"SHT_CUDA_INFO"
	.align	4


	//----- nvinfo : EIATTR_REGCOUNT
	.align		4
        /*0000*/ 	.byte	0x04, 0x2f
        /*0002*/ 	.short	(.L_1 - .L_0)
	.align		4
.L_0:
        /*0004*/ 	.word	index@(triton_poi_fused_add_clamp_index_put_lift_fresh_mul_sqrt_sub_2)
        /*0008*/ 	.word	0x00000008


	//----- nvinfo : EIATTR_MIN_STACK_SIZE
	.align		4
.L_1:
        /*000c*/ 	.byte	0x04, 0x12
        /*000e*/ 	.short	(.L_3 - .L_2)
	.align		4
.L_2:
        /*0010*/ 	.word	index@(triton_poi_fused_add_clamp_index_put_lift_fresh_mul_sqrt_sub_2)
        /*0014*/ 	.word	0x00000000


	//----- nvinfo : EIATTR_FRAME_SIZE
	.align		4
.L_3:
        /*0018*/ 	.byte	0x04, 0x11
        /*001a*/ 	.short	(.L_5 - .L_4)
	.align		4
.L_4:
        /*001c*/ 	.word	index@(triton_poi_fused_add_clamp_index_put_lift_fresh_mul_sqrt_sub_2)
        /*0020*/ 	.word	0x00000000


	//----- nvinfo : EIATTR_MIN_STACK_SIZE
	.align		4
.L_5:
        /*0024*/ 	.byte	0x04, 0x12
        /*0026*/ 	.short	(.L_7 - .L_6)
	.align		4
.L_6:
        /*0028*/ 	.word	index@(triton_poi_fused_add_clamp_index_put_lift_fresh_mul_sqrt_sub_2)
        /*002c*/ 	.word	0x00000000
.L_7:


//--------------------- .nv.info.triton_poi_fused_add_clamp_index_put_lift_fresh_mul_sqrt_sub_2 --------------------------
	.section	.nv.info.triton_poi_fused_add_clamp_index_put_lift_fresh_mul_sqrt_sub_2,"",@"SHT_CUDA_INFO"
	.sectionflags	@""
	.align	4


	//----- nvinfo : EIATTR_CUDA_API_VERSION
	.align		4
        /*0000*/ 	.byte	0x04, 0x37
        /*0002*/ 	.short	(.L_9 - .L_8)
.L_8:
        /*0004*/ 	.word	0x0000007c


	//----- nvinfo : EIATTR_KPARAM_INFO
	.align		4
.L_9:
        /*0008*/ 	.byte	0x04, 0x17
        /*000a*/ 	.short	(.L_11 - .L_10)
.L_10:
        /*000c*/ 	.word	0x00000000
        /*0010*/ 	.short	0x0001
        /*0012*/ 	.short	0x0008
        /*0014*/ 	.byte	0x00, 0xf0, 0x11, 0x00


	//----- nvinfo : EIATTR_KPARAM_INFO
	.align		4
.L_11:
        /*0018*/ 	.byte	0x04, 0x17
        /*001a*/ 	.short	(.L_13 - .L_12)
.L_12:
        /*001c*/ 	.word	0x00000000
        /*0020*/ 	.short	0x0000
        /*0022*/ 	.short	0x0000
        /*0024*/ 	.byte	0x00, 0xf4, 0x21, 0x00


	//----- nvinfo : EIATTR_SPARSE_MMA_MASK
	.align		4
.L_13:
        /*0028*/ 	.byte	0x03, 0x50
        /*002a*/ 	.short	0x0000


	//----- nvinfo : EIATTR_MAXREG_COUNT
	.align		4
        /*002c*/ 	.byte	0x03, 0x1b
        /*002e*/ 	.short	0x00ff


	//----- nvinfo : EIATTR_EXIT_INSTR_OFFSETS
	.align		4
        /*0030*/ 	.byte	0x04, 0x1c
        /*0032*/ 	.short	(.L_15 - .L_14)


	//   ....[0]....
.L_14:
        /*0034*/ 	.word	0x000000f0


	//   ....[1]....
        /*0038*/ 	.word	0x00000140


	//----- nvinfo : EIATTR_REQNTID
	.align		4
.L_15:
        /*003c*/ 	.byte	0x04, 0x10
        /*003e*/ 	.short	(.L_17 - .L_16)
.L_16:
        /*0040*/ 	.word	0x00000020
        /*0044*/ 	.word	0x00000001
        /*0048*/ 	.word	0x00000001


	//----- nvinfo : EIATTR_CBANK_PARAM_SIZE
	.align		4
.L_17:
        /*004c*/ 	.byte	0x03, 0x19
        /*004e*/ 	.short	0x000c


	//----- nvinfo : EIATTR_PARAM_CBANK
	.align		4
        /*0050*/ 	.byte	0x04, 0x0a
        /*0052*/ 	.short	(.L_19 - .L_18)
	.align		4
.L_18:
        /*0054*/ 	.word	index@(.nv.constant0.triton_poi_fused_add_clamp_index_put_lift_fresh_mul_sqrt_sub_2)
        /*0058*/ 	.short	0x0210
        /*005a*/ 	.short	0x000c


	//----- nvinfo : EIATTR_SW_WAR
	.align		4
.L_19:
        /*005c*/ 	.byte	0x04, 0x36
        /*005e*/ 	.short	(.L_21 - .L_20)
.L_20:
        /*0060*/ 	.word	0x00000008
.L_21:


//--------------------- .nv.callgraph             --------------------------
	.section	.nv.callgraph,"",@"SHT_CUDA_CALLGRAPH"
	.align	4
	.sectionentsize	8
	.align		4
        /*0000*/ 	.word	0x00000000
	.align		4
        /*0004*/ 	.word	0xffffffff
	.align		4
        /*0008*/ 	.word	0x00000000
	.align		4
        /*000c*/ 	.word	0xfffffffe
	.align		4
        /*0010*/ 	.word	0x00000000
	.align		4
        /*0014*/ 	.word	0xfffffffd
	.align		4
        /*0018*/ 	.word	0x00000000
	.align		4
        /*001c*/ 	.word	0xfffffffc


//--------------------- .text.triton_poi_fused_add_clamp_index_put_lift_fresh_mul_sqrt_sub_2 --------------------------
	.section	.text.triton_poi_fused_add_clamp_index_put_lift_fresh_mul_sqrt_sub_2,"ax",@progbits
	.align	128
        .global         triton_poi_fused_add_clamp_index_put_lift_fresh_mul_sqrt_sub_2
        .type           triton_poi_fused_add_clamp_index_put_lift_fresh_mul_sqrt_sub_2,@function
        .size           triton_poi_fused_add_clamp_index_put_lift_fresh_mul_sqrt_sub_2,(.L_x_1 - triton_poi_fused_add_clamp_index_put_lift_fresh_mul_sqrt_sub_2)
        .other          triton_poi_fused_add_clamp_index_put_lift_fresh_mul_sqrt_sub_2,@"STO_CUDA_ENTRY STV_DEFAULT"
triton_poi_fused_add_clamp_index_put_lift_fresh_mul_sqrt_sub_2:
.text.triton_poi_fused_add_clamp_index_put_lift_fresh_mul_sqrt_sub_2:
[----:B------:R-:W0:Y:S02]  /*0000*/  LDC R1, c[0x0][0x28] ;  /* 0x00000a00ff017b82 */ /* 0x000e240000000800 */
[----:B------:R-:W1:Y:S01]  /*0010*/  S2R R4, SR_TID.X ;  /* 0x0000000000047919 */ /* 0x000e620000002100 */
[----:B------:R-:W2:Y:S01]  /*0020*/  LDC.64 R2, c[0x0][0x210] ;  /* 0x00008400ff027b82 */ /* 0x000ea20000000a00 */
[----:B------:R-:W3:Y:S01]  /*0030*/  S2R R5, SR_CTAID.X ;  /* 0x0000000000057919 */ /* 0x000ee20000002500 */
[C---:B-1----:R-:W-:Y:S02]  /*0040*/  LOP3.LUT R0, R4.reuse, 0x3, RZ, 0xc0, !PT ;  /* 0x0000000304007812 */ /* 0x042fe400078ec0ff */
[----:B------:R-:W-:Y:S01]  /*0050*/  LOP3.LUT P0, RZ, R4, 0x1c, RZ, 0xc0, !PT ;  /* 0x0000001c04ff7812 */ /* 0x000fe2000780c0ff */
[----:B------:R-:W-:Y:S02]  /*0060*/  IMAD.MOV.U32 R4, RZ, RZ, 0x2 ;  /* 0x00000002ff047424 */ /* 0x000fe400078e00ff */
[----:B---3--:R-:W-:-:S05]  /*0070*/  IMAD R0, R5, 0x4, R0 ;  /* 0x0000000405007824 */ /* 0x008fca00078e0200 */
[C---:B------:R-:W-:Y:S02]  /*0080*/  ISETP.GE.AND P1, PT, R0.reuse, 0x2, PT ;  /* 0x000000020000780c */ /* 0x040fe40003f26270 */
[C---:B------:R-:W-:Y:S02]  /*0090*/  ISETP.LT.AND P0, PT, R0.reuse, 0x4, !P0 ;  /* 0x000000040000780c */ /* 0x040fe40004701270 */
[C---:B------:R-:W-:Y:S02]  /*00a0*/  ISETP.GT.AND P3, PT, R0.reuse, RZ, PT ;  /* 0x000000ff0000720c */ /* 0x040fe40003f64270 */
[----:B------:R-:W-:Y:S02]  /*00b0*/  ISETP.GE.AND P2, PT, R0, 0x3, PT ;  /* 0x000000030000780c */ /* 0x000fe40003f46270 */
[----:B------:R-:W-:-:S05]  /*00c0*/  SEL R5, RZ, 0x1, !P3 ;  /* 0x00000001ff057807 */ /* 0x000fca0005800000 */
[----:B------:R-:W-:-:S05]  /*00d0*/  @P1 SEL R5, R4, 0x3, !P2 ;  /* 0x0000000304051807 */ /* 0x000fca0005000000 */
[----:B--2---:R-:W-:Y:S01]  /*00e0*/  IMAD.WIDE.U32 R2, R5, 0x14, R2 ;  /* 0x0000001405027825 */ /* 0x004fe200078e0002 */
[----:B------:R-:W-:Y:S06]  /*00f0*/  @!P0 EXIT ;  /* 0x000000000000894d */ /* 0x000fec0003800000 */
[----:B------:R-:W-:Y:S02]  /*0100*/  UMOV UR4, URZ ;  /* 0x0000003f00047c82 */ /* 0x000fe40008000000 */
[----:B------:R-:W-:Y:S01]  /*0110*/  VIADD R3, R3, UR4 ;  /* 0x0000000403037c36 */ /* 0x000fe20008000000 */
[----:B------:R-:W-:-:S04]  /*0120*/  ULDC.64 UR4, c[0x0][0x208] ;  /* 0x0000820000047ab9 */ /* 0x000fc80000000a00 */
[----:B------:R-:W-:Y:S01]  /*0130*/  STG.E desc[UR4][R2.64], RZ ;  /* 0x000000ff02007986 */ /* 0x000fe2000c101904 */
[----:B------:R-:W-:Y:S05]  /*0140*/  EXIT ;  /* 0x000000000000794d */ /* 0x000fea0003800000 */
.L_x_0:
[----:B------:R-:W-:-:S00]  /*0150*/  BRA `(.L_x_0) ;  /* 0xfffffffc00fc7947 */ /* 0x000fc0000383ffff */
[----:B------:R-:W-:-:S00]  /*0160*/  NOP ;  /* 0x0000000000007918 */ /* 0x000fc00000000000 */
        /* <DEDUP_REMOVED lines=9> */
.L_x_1:


//--------------------- .nv.constant0.triton_poi_fused_add_clamp_index_put_lift_fresh_mul_sqrt_sub_2 --------------------------
	.section	.nv.constant0.triton_poi_fused_add_clamp_index_put_lift_fresh_mul_sqrt_sub_2,"a",@progbits
	.sectionflags	@""
	.align	4
.nv.constant0.triton_poi_fused_add_clamp_index_put_lift_fresh_mul_sqrt_sub_2:
	.zero		540
